//
// Generated by NVIDIA NVVM Compiler
//
// Compiler Build ID: CL-36424714
// Cuda compilation tools, release 13.0, V13.0.88
// Based on NVVM 20.0.0
//

.version 9.0
.target sm_100
.address_size 64

	// .globl	_Z6kernelv
.extern .func  (.param .b32 func_retval0) vprintf
(
	.param .b64 vprintf_param_0,
	.param .b64 vprintf_param_1
)
;
.global .align 1 .b8 $str[17] = {72, 101, 108, 108, 111, 32, 102, 114, 111, 109, 32, 103, 112, 117, 33, 10};

.visible .entry _Z6kernelv()
{
	.reg .b32 	%r<3>;
	.reg .b64 	%rd<3>;

	mov.u64 	%rd1, $str;
	cvta.global.u64 	%rd2, %rd1;
	{ // callseq 0, 0
	.param .b64 param0;
	st.param.b64 	[param0], %rd2;
	.param .b64 param1;
	st.param.b64 	[param1], 0;
	.param .b32 retval0;
	call.uni (retval0), 
	vprintf, 
	(
	param0, 
	param1
	);
	ld.param.b32 	%r1, [retval0];
	} // callseq 0
	ret;

}


// ===== COMPILED SASS (sm_100) =====

	.target	sm_100

	.elftype	@"ET_EXEC"


//--------------------- .note.nv.tkinfo           --------------------------
	.section	.note.nv.tkinfo,"",@"SHT_NOTE"
	.sectionflags	@"SHF_NOTE_NV_TKINFO"
	.tkinfo
        /*0018*/ 	.word	0x00000002
        /*0030*/ 	.string	""
        /*0030*/ 	.string	"ptxas"
        /*0030*/ 	.string	"Cuda compilation tools, release 13.0, V13.0.88"
        /*0030*/ 	.string	"Build cuda_13.0.r13.0/compiler.36424714_0"
        /*0030*/ 	.string	"-arch sm_100 -m 64 "



//--------------------- .note.nv.cuinfo           --------------------------
	.section	.note.nv.cuinfo,"",@"SHT_NOTE"
	.sectionflags	@"SHF_NOTE_NV_CUINFO"
        /*0018*/ 	.short	0x0002
        /*001a*/ 	.short	0x0064
        /*001c*/ 	.short	0x0082
	.zero		2


//--------------------- .nv.info                  --------------------------
	.section	.nv.info,"",@"SHT_CUDA_INFO"
	.align	4


	//----- nvinfo : EIATTR_REGCOUNT
	.align		4
        /*0000*/ 	.byte	0x04, 0x2f
        /*0002*/ 	.short	(.L_2 - .L_1)
	.align		4
.L_1:
        /*0004*/ 	.word	index@(_Z6kernelv)
        /*0008*/ 	.word	0x00000018


	//----- nvinfo : EIATTR_FRAME_SIZE
	.align		4
.L_2:
        /*000c*/ 	.byte	0x04, 0x11
        /*000e*/ 	.short	(.L_4 - .L_3)
	.align		4
.L_3:
        /*0010*/ 	.word	index@(_Z6kernelv)
        /*0014*/ 	.word	0x00000000


	//----- nvinfo : EIATTR_MIN_STACK_SIZE
	.align		4
.L_4:
        /*0018*/ 	.byte	0x04, 0x12
        /*001a*/ 	.short	(.L_6 - .L_5)
	.align		4
.L_5:
        /*001c*/ 	.word	index@(_Z6kernelv)
        /*0020*/ 	.word	0x00000000
.L_6:


//--------------------- .nv.compat                --------------------------
	.section	.nv.compat,"",@"SHT_CUDA_COMPAT_INFO"
	.align	4
        /*0000*/ 	.byte	0x02, 0x09, 0x00, 0x00, 0x02, 0x02, 0x01, 0x00, 0x02, 0x05, 0x05, 0x00, 0x03, 0x07, 0x01, 0x01
        /*0010*/ 	.byte	0x02, 0x03, 0x00, 0x00, 0x02, 0x06, 0x01, 0x00, 0x04, 0x0b, 0x08, 0x00, 0x09, 0x00, 0x00, 0x00
        /*0020*/ 	.byte	0x00, 0x00, 0x00, 0x00


//--------------------- .nv.info._Z6kernelv       --------------------------
	.section	.nv.info._Z6kernelv,"",@"SHT_CUDA_INFO"
	.sectionflags	@""
	.align	4


	//----- nvinfo : EIATTR_CUDA_API_VERSION
	.align		4
        /*0000*/ 	.byte	0x04, 0x37
        /*0002*/ 	.short	(.L_8 - .L_7)
.L_7:
        /*0004*/ 	.word	0x00000082


	//----- nvinfo : EIATTR_SPARSE_MMA_MASK
	.align		4
.L_8:
        /*0008*/ 	.byte	0x03, 0x50
        /*000a*/ 	.short	0x0000


	//----- nvinfo : EIATTR_MAXREG_COUNT
	.align		4
        /*000c*/ 	.byte	0x03, 0x1b
        /*000e*/ 	.short	0x00ff


	//----- nvinfo : EIATTR_EXTERNS
	.align		4
        /*0010*/ 	.byte	0x04, 0x0f
        /*0012*/ 	.short	(.L_10 - .L_9)


	//   ....[0]....
	.align		4
.L_9:
        /*0014*/ 	.word	index@(vprintf)


	//----- nvinfo : EIATTR_MERCURY_ISA_VERSION
	.align		4
.L_10:
        /*0018*/ 	.byte	0x03, 0x5f
        /*001a*/ 	.short	0x0101


	//----- nvinfo : EIATTR_VRC_CTA_INIT_COUNT
	.align		4
        /*001c*/ 	.byte	0x02, 0x4a
	.zero		1
	.zero		1


	//----- nvinfo : EIATTR_SYSCALL_OFFSETS
	.align		4
        /*0020*/ 	.byte	0x04, 0x46
        /*0022*/ 	.short	(.L_12 - .L_11)


	//   ....[0]....
.L_11:
        /*0024*/ 	.word	0x00000080


	//----- nvinfo : EIATTR_EXIT_INSTR_OFFSETS
	.align		4
.L_12:
        /*0028*/ 	.byte	0x04, 0x1c
        /*002a*/ 	.short	(.L_14 - .L_13)


	//   ....[0]....
.L_13:
        /*002c*/ 	.word	0x00000090


	//----- nvinfo : EIATTR_SW_WAR
	.align		4
.L_14:
        /*0030*/ 	.byte	0x04, 0x36
        /*0032*/ 	.short	(.L_16 - .L_15)
.L_15:
        /*0034*/ 	.word	0x00000008
.L_16:


//--------------------- .nv.callgraph             --------------------------
	.section	.nv.callgraph,"",@"SHT_CUDA_CALLGRAPH"
	.align	4
	.sectionentsize	8
	.align		4
        /*0000*/ 	.word	0x00000000
	.align		4
        /*0004*/ 	.word	0xffffffff
	.align		4
        /*0008*/ 	.word	index@(_Z6kernelv)
	.align		4
        /*000c*/ 	.word	index@(vprintf)
	.align		4
        /*0010*/ 	.word	0x00000000
	.align		4
        /*0014*/ 	.word	0xfffffffe
	.align		4
        /*0018*/ 	.word	0x00000000
	.align		4
        /*001c*/ 	.word	0xfffffffd
	.align		4
        /*0020*/ 	.word	0x00000000
	.align		4
        /*0024*/ 	.word	0xfffffffc


//--------------------- .nv.constant4             --------------------------
	.section	.nv.constant4,"a",@progbits
	.align	8
	.align		8
.nv.constant4:
        /*0000*/ 	.dword	vprintf
	.align		8
        /*0008*/ 	.dword	$str


//--------------------- .text._Z6kernelv          --------------------------
	.section	.text._Z6kernelv,"ax",@progbits
	.align	128
        .global         _Z6kernelv
        .type           _Z6kernelv,@function
        .size           _Z6kernelv,(.L_x_2 - _Z6kernelv)
        .other          _Z6kernelv,@"STO_CUDA_ENTRY STV_DEFAULT"
_Z6kernelv:
.text._Z6kernelv:
[----:B------:R-:W0:Y:S01]  /*0000*/  LDC R1, c[0x0][0x37c] ;  /* 0x0000df00ff017b82 */ /* 0x000e220000000800 */
[----:B------:R-:W-:Y:S01]  /*0010*/  MOV R0, 0x0 ;  /* 0x0000000000007802 */ /* 0x000fe20000000f00 */
[----:B------:R-:W1:Y:S01]  /*0020*/  LDCU.64 UR4, c[0x4][0x8] ;  /* 0x01000100ff0477ac */ /* 0x000e620008000a00 */
[----:B------:R-:W-:-:S05]  /*0030*/  CS2R R6, SRZ ;  /* 0x0000000000067805 */ /* 0x000fca000001ff00 */
[----:B------:R2:W3:Y:S01]  /*0040*/  LDC.64 R2, c[0x4][R0] ;  /* 0x0100000000027b82 */ /* 0x0004e20000000a00 */
[----:B-1----:R-:W-:Y:S02]  /*0050*/  IMAD.U32 R4, RZ, RZ, UR4 ;  /* 0x00000004ff047e24 */ /* 0x002fe4000f8e00ff */
[----:B--2---:R-:W-:-:S07]  /*0060*/  IMAD.U32 R5, RZ, RZ, UR5 ;  /* 0x00000005ff057e24 */ /* 0x004fce000f8e00ff */
[----:B------:R-:W-:-:S07]  /*0070*/  LEPC R20, `(.L_x_0) ;  /* 0x000000001014794e */ /* 0x000fce0000000000 */
[----:B0--3--:R-:W-:Y:S05]  /*0080*/  CALL.ABS.NOINC R2 ;  /* 0x0000000002007343 */ /* 0x009fea0003c00000 */
.L_x_0:
[----:B------:R-:W-:Y:S05]  /*0090*/  EXIT ;  /* 0x000000000000794d */ /* 0x000fea0003800000 */
.L_x_1:
[----:B------:R-:W-:-:S00]  /*00a0*/  BRA `(.L_x_1) ;  /* 0xfffffffc00fc7947 */ /* 0x000fc0000383ffff */
[----:B------:R-:W-:-:S00]  /*00b0*/  NOP ;  /* 0x0000000000007918 */ /* 0x000fc00000000000 */
        /* <DEDUP_REMOVED lines=12> */
.L_x_2:


//--------------------- .nv.global.init           --------------------------
	.section	.nv.global.init,"aw",@progbits
.nv.global.init:
	.type		$str,@object
	.size		$str,(.L_0 - $str)
$str:
        /*0000*/ 	.byte	0x48, 0x65, 0x6c, 0x6c, 0x6f, 0x20, 0x66, 0x72, 0x6f, 0x6d, 0x20, 0x67, 0x70, 0x75, 0x21, 0x0a
        /*0010*/ 	.byte	0x00
.L_0:


//--------------------- .nv.shared.reserved.0     --------------------------
	.section	.nv.shared.reserved.0,"aw",@nobits
	.weak		__nv_reservedSMEM_offset_0_alias
	.size		__nv_reservedSMEM_offset_0_alias, 0, 64
	.other		__nv_reservedSMEM_offset_0_alias,@"STO_CUDA_RESERVED_SHARED STV_DEFAULT"
__nv_reservedSMEM_offset_0_alias:
	.zero		0
	.zero		64


//--------------------- .nv.constant0._Z6kernelv  --------------------------
	.section	.nv.constant0._Z6kernelv,"a",@progbits
	.sectionflags	@""
	.align	4
.nv.constant0._Z6kernelv:
	.zero		896


//--------------------- SYMBOLS --------------------------

	.type		.nv.reservedSmem.offset0,@object
	.size		.nv.reservedSmem.offset0,0x4
	.type		vprintf,@function
